	.headerflags	@"EF_CUDA_TEXMODE_UNIFIED EF_CUDA_64BIT_ADDRESS EF_CUDA_ACCELERATORS EF_CUDA_SM90 EF_CUDA_VIRTUAL_SM(EF_CUDA_SM90)"
	.elftype	@"ET_EXEC"


//--------------------- .nv.info                  --------------------------
	.section	.nv.info,"",@"SHT_CUDA_INFO"
	.align	4


	//----- nvinfo : EIATTR_REGCOUNT
	.align		4
        /*0000*/ 	.byte	0x04, 0x2f
        /*0002*/ 	.short	(.L_3 - .L_2)
	.align		4
.L_2:
        /*0004*/ 	.word	index@(triton_poi_fused__native_batch_norm_legit_no_training_add_0)
        /*0008*/ 	.word	0x00000020


	//----- nvinfo : EIATTR_MIN_STACK_SIZE
	.align		4
.L_3:
        /*000c*/ 	.byte	0x04, 0x12
        /*000e*/ 	.short	(.L_5 - .L_4)
	.align		4
.L_4:
        /*0010*/ 	.word	index@(triton_poi_fused__native_batch_norm_legit_no_training_add_0)
        /*0014*/ 	.word	0x00000000


	//----- nvinfo : EIATTR_FRAME_SIZE
	.align		4
.L_5:
        /*0018*/ 	.byte	0x04, 0x11
        /*001a*/ 	.short	(.L_7 - .L_6)
	.align		4
.L_6:
        /*001c*/ 	.word	index@(triton_poi_fused__native_batch_norm_legit_no_training_add_0)
        /*0020*/ 	.word	0x00000000


	//----- nvinfo : EIATTR_MIN_STACK_SIZE
	.align		4
.L_7:
        /*0024*/ 	.byte	0x04, 0x12
        /*0026*/ 	.short	(.L_9 - .L_8)
	.align		4
.L_8:
        /*0028*/ 	.word	index@(triton_poi_fused__native_batch_norm_legit_no_training_add_0)
        /*002c*/ 	.word	0x00000000
.L_9:


//--------------------- .nv.info.triton_poi_fused__native_batch_norm_legit_no_training_add_0 --------------------------
	.section	.nv.info.triton_poi_fused__native_batch_norm_legit_no_training_add_0,"",@"SHT_CUDA_INFO"
	.sectionflags	@""
	.align	4


	//----- nvinfo : EIATTR_CUDA_API_VERSION
	.align		4
        /*0000*/ 	.byte	0x04, 0x37
        /*0002*/ 	.short	(.L_11 - .L_10)
.L_10:
        /*0004*/ 	.word	0x0000007c


	//----- nvinfo : EIATTR_KPARAM_INFO
	.align		4
.L_11:
        /*0008*/ 	.byte	0x04, 0x17
        /*000a*/ 	.short	(.L_13 - .L_12)
.L_12:
        /*000c*/ 	.word	0x00000000
        /*0010*/ 	.short	0x000b
        /*0012*/ 	.short	0x0058
        /*0014*/ 	.byte	0x00, 0xf0, 0x11, 0x00


	//----- nvinfo : EIATTR_KPARAM_INFO
	.align		4
.L_13:
        /*0018*/ 	.byte	0x04, 0x17
        /*001a*/ 	.short	(.L_15 - .L_14)
.L_14:
        /*001c*/ 	.word	0x00000000
        /*0020*/ 	.short	0x000a
        /*0022*/ 	.short	0x0050
        /*0024*/ 	.byte	0x00, 0xf4, 0x21, 0x00


	//----- nvinfo : EIATTR_KPARAM_INFO
	.align		4
.L_15:
        /*0028*/ 	.byte	0x04, 0x17
        /*002a*/ 	.short	(.L_17 - .L_16)
.L_16:
        /*002c*/ 	.word	0x00000000
        /*0030*/ 	.short	0x0009
        /*0032*/ 	.short	0x0048
        /*0034*/ 	.byte	0x00, 0xf4, 0x21, 0x00


	//----- nvinfo : EIATTR_KPARAM_INFO
	.align		4
.L_17:
        /*0038*/ 	.byte	0x04, 0x17
        /*003a*/ 	.short	(.L_19 - .L_18)
.L_18:
        /*003c*/ 	.word	0x00000000
        /*0040*/ 	.short	0x0008
        /*0042*/ 	.short	0x0040
        /*0044*/ 	.byte	0x00, 0xf4, 0x21, 0x00


	//----- nvinfo : EIATTR_KPARAM_INFO
	.align		4
.L_19:
        /*0048*/ 	.byte	0x04, 0x17
        /*004a*/ 	.short	(.L_21 - .L_20)
.L_20:
        /*004c*/ 	.word	0x00000000
        /*0050*/ 	.short	0x0007
        /*0052*/ 	.short	0x0038
        /*0054*/ 	.byte	0x00, 0xf4, 0x21, 0x00


	//----- nvinfo : EIATTR_KPARAM_INFO
	.align		4
.L_21:
        /*0058*/ 	.byte	0x04, 0x17
        /*005a*/ 	.short	(.L_23 - .L_22)
.L_22:
        /*005c*/ 	.word	0x00000000
        /*0060*/ 	.short	0x0006
        /*0062*/ 	.short	0x0030
        /*0064*/ 	.byte	0x00, 0xf4, 0x21, 0x00


	//----- nvinfo : EIATTR_KPARAM_INFO
	.align		4
.L_23:
        /*0068*/ 	.byte	0x04, 0x17
        /*006a*/ 	.short	(.L_25 - .L_24)
.L_24:
        /*006c*/ 	.word	0x00000000
        /*0070*/ 	.short	0x0005
        /*0072*/ 	.short	0x0028
        /*0074*/ 	.byte	0x00, 0xf4, 0x21, 0x00


	//----- nvinfo : EIATTR_KPARAM_INFO
	.align		4
.L_25:
        /*0078*/ 	.byte	0x04, 0x17
        /*007a*/ 	.short	(.L_27 - .L_26)
.L_26:
        /*007c*/ 	.word	0x00000000
        /*0080*/ 	.short	0x0004
        /*0082*/ 	.short	0x0020
        /*0084*/ 	.byte	0x00, 0xf4, 0x21, 0x00


	//----- nvinfo : EIATTR_KPARAM_INFO
	.align		4
.L_27:
        /*0088*/ 	.byte	0x04, 0x17
        /*008a*/ 	.short	(.L_29 - .L_28)
.L_28:
        /*008c*/ 	.word	0x00000000
        /*0090*/ 	.short	0x0003
        /*0092*/ 	.short	0x0018
        /*0094*/ 	.byte	0x00, 0xf4, 0x21, 0x00


	//----- nvinfo : EIATTR_KPARAM_INFO
	.align		4
.L_29:
        /*0098*/ 	.byte	0x04, 0x17
        /*009a*/ 	.short	(.L_31 - .L_30)
.L_30:
        /*009c*/ 	.word	0x00000000
        /*00a0*/ 	.short	0x0002
        /*00a2*/ 	.short	0x0010
        /*00a4*/ 	.byte	0x00, 0xf4, 0x21, 0x00


	//----- nvinfo : EIATTR_KPARAM_INFO
	.align		4
.L_31:
        /*00a8*/ 	.byte	0x04, 0x17
        /*00aa*/ 	.short	(.L_33 - .L_32)
.L_32:
        /*00ac*/ 	.word	0x00000000
        /*00b0*/ 	.short	0x0001
        /*00b2*/ 	.short	0x0008
        /*00b4*/ 	.byte	0x00, 0xf4, 0x21, 0x00


	//----- nvinfo : EIATTR_KPARAM_INFO
	.align		4
.L_33:
        /*00b8*/ 	.byte	0x04, 0x17
        /*00ba*/ 	.short	(.L_35 - .L_34)
.L_34:
        /*00bc*/ 	.word	0x00000000
        /*00c0*/ 	.short	0x0000
        /*00c2*/ 	.short	0x0000
        /*00c4*/ 	.byte	0x00, 0xf4, 0x21, 0x00


	//----- nvinfo : EIATTR_SPARSE_MMA_MASK
	.align		4
.L_35:
        /*00c8*/ 	.byte	0x03, 0x50
        /*00ca*/ 	.short	0x0000


	//----- nvinfo : EIATTR_MAXREG_COUNT
	.align		4
        /*00cc*/ 	.byte	0x03, 0x1b
        /*00ce*/ 	.short	0x00ff


	//----- nvinfo : EIATTR_EXIT_INSTR_OFFSETS
	.align		4
        /*00d0*/ 	.byte	0x04, 0x1c
        /*00d2*/ 	.short	(.L_37 - .L_36)


	//   ....[0]....
.L_36:
        /*00d4*/ 	.word	0x00000510


	//   ....[1]....
        /*00d8*/ 	.word	0x00000530


	//----- nvinfo : EIATTR_REQNTID
	.align		4
.L_37:
        /*00dc*/ 	.byte	0x04, 0x10
        /*00de*/ 	.short	(.L_39 - .L_38)
.L_38:
        /*00e0*/ 	.word	0x00000080
        /*00e4*/ 	.word	0x00000001
        /*00e8*/ 	.word	0x00000001


	//----- nvinfo : EIATTR_CBANK_PARAM_SIZE
	.align		4
.L_39:
        /*00ec*/ 	.byte	0x03, 0x19
        /*00ee*/ 	.short	0x005c


	//----- nvinfo : EIATTR_PARAM_CBANK
	.align		4
        /*00f0*/ 	.byte	0x04, 0x0a
        /*00f2*/ 	.short	(.L_41 - .L_40)
	.align		4
.L_40:
        /*00f4*/ 	.word	index@(.nv.constant0.triton_poi_fused__native_batch_norm_legit_no_training_add_0)
        /*00f8*/ 	.short	0x0210
        /*00fa*/ 	.short	0x005c


	//----- nvinfo : EIATTR_SW_WAR
	.align		4
.L_41:
        /*00fc*/ 	.byte	0x04, 0x36
        /*00fe*/ 	.short	(.L_43 - .L_42)
.L_42:
        /*0100*/ 	.word	0x00000008
.L_43:


//--------------------- .nv.callgraph             --------------------------
	.section	.nv.callgraph,"",@"SHT_CUDA_CALLGRAPH"
	.align	4
	.sectionentsize	8
	.align		4
        /*0000*/ 	.word	0x00000000
	.align		4
        /*0004*/ 	.word	0xffffffff
	.align		4
        /*0008*/ 	.word	0x00000000
	.align		4
        /*000c*/ 	.word	0xfffffffe
	.align		4
        /*0010*/ 	.word	0x00000000
	.align		4
        /*0014*/ 	.word	0xfffffffd
	.align		4
        /*0018*/ 	.word	0x00000000
	.align		4
        /*001c*/ 	.word	0xfffffffc


//--------------------- .nv.constant4             --------------------------
	.section	.nv.constant4,"a",@progbits
	.align	8
	.align		8
.nv.constant4:
        /*0000*/ 	.dword	_$_str
	.align		8
        /*0008*/ 	.dword	_$_str_$_2


//--------------------- .text.triton_poi_fused__native_batch_norm_legit_no_training_add_0 --------------------------
	.section	.text.triton_poi_fused__native_batch_norm_legit_no_training_add_0,"ax",@progbits
	.align	128
        .global         triton_poi_fused__native_batch_norm_legit_no_training_add_0
        .type           triton_poi_fused__native_batch_norm_legit_no_training_add_0,@function
        .size           triton_poi_fused__native_batch_norm_legit_no_training_add_0,(.L_x_1 - triton_poi_fused__native_batch_norm_legit_no_training_add_0)
        .other          triton_poi_fused__native_batch_norm_legit_no_training_add_0,@"STO_CUDA_ENTRY STV_DEFAULT"
triton_poi_fused__native_batch_norm_legit_no_training_add_0:
.text.triton_poi_fused__native_batch_norm_legit_no_training_add_0:
[----:B------:R-:W0:Y:S01]  /*0000*/  LDC R1, c[0x0][0x28] ;  /* 0x00000a00ff017b82 */ /* 0x000e220000000800 */
[----:B------:R-:W1:Y:S07]  /*0010*/  S2R R2, SR_TID.X ;  /* 0x0000000000027919 */ /* 0x000e6e0000002100 */
[----:B------:R-:W2:Y:S01]  /*0020*/  LDC.64 R26, c[0x0][0x220] ;  /* 0x00008800ff1a7b82 */ /* 0x000ea20000000a00 */
[----:B------:R-:W-:Y:S02]  /*0030*/  CS2R R4, SRZ ;  /* 0x0000000000047805 */ /* 0x000fe4000001ff00 */
[----:B------:R-:W-:Y:S01]  /*0040*/  CS2R R6, SRZ ;  /* 0x0000000000067805 */ /* 0x000fe2000001ff00 */
[----:B------:R-:W3:Y:S01]  /*0050*/  S2R R3, SR_CTAID.X ;  /* 0x0000000000037919 */ /* 0x000ee20000002500 */
[----:B------:R-:W-:-:S03]  /*0060*/  ULDC.64 UR4, c[0x0][0x208] ;  /* 0x0000820000047ab9 */ /* 0x000fc60000000a00 */
[----:B------:R-:W4:Y:S08]  /*0070*/  LDC.64 R28, c[0x0][0x248] ;  /* 0x00009200ff1c7b82 */ /* 0x000f300000000a00 */
[----:B------:R-:W5:Y:S08]  /*0080*/  LDC.64 R22, c[0x0][0x210] ;  /* 0x00008400ff167b82 */ /* 0x000f700000000a00 */
[----:B------:R-:W4:Y:S01]  /*0090*/  LDC.64 R8, c[0x0][0x218] ;  /* 0x00008600ff087b82 */ /* 0x000f220000000a00 */
[----:B-1----:R-:W-:-:S07]  /*00a0*/  LOP3.LUT R2, R2, 0x7f, RZ, 0xc0, !PT ;  /* 0x0000007f02027812 */ /* 0x002fce00078ec0ff */
[----:B------:R-:W1:Y:S01]  /*00b0*/  LDC.64 R10, c[0x0][0x238] ;  /* 0x00008e00ff0a7b82 */ /* 0x000e620000000a00 */
[----:B---3--:R-:W-:-:S04]  /*00c0*/  LEA R2, R3, R2, 0x7 ;  /* 0x0000000203027211 */ /* 0x008fc800078e38ff */
[C---:B------:R-:W-:Y:S01]  /*00d0*/  ISETP.GE.AND P4, PT, R2.reuse, 0x50, PT ;  /* 0x000000500200780c */ /* 0x040fe20003f86270 */
[----:B------:R-:W-:Y:S02]  /*00e0*/  IMAD.HI R0, R2, 0x66666667, RZ ;  /* 0x6666666702007827 */ /* 0x000fe400078e02ff */
[----:B------:R-:W3:Y:S03]  /*00f0*/  LDC.64 R12, c[0x0][0x240] ;  /* 0x00009000ff0c7b82 */ /* 0x000ee60000000a00 */
[----:B------:R-:W-:-:S04]  /*0100*/  SHF.R.S32.HI R3, RZ, 0x1, R0 ;  /* 0x00000001ff037819 */ /* 0x000fc80000011400 */
[----:B------:R-:W-:Y:S01]  /*0110*/  LEA.HI R3, R0, R3, RZ, 0x1 ;  /* 0x0000000300037211 */ /* 0x000fe200078f08ff */
[----:B------:R-:W3:Y:S03]  /*0120*/  LDC.64 R14, c[0x0][0x228] ;  /* 0x00008a00ff0e7b82 */ /* 0x000ee60000000a00 */
[----:B------:R-:W-:-:S04]  /*0130*/  SHF.R.S32.HI R0, RZ, 0x1f, R3 ;  /* 0x0000001fff007819 */ /* 0x000fc80000011403 */
[----:B------:R-:W-:Y:S01]  /*0140*/  LEA.HI R0, R0, R3, RZ, 0x2 ;  /* 0x0000000300007211 */ /* 0x000fe200078f10ff */
[----:B------:R-:W3:Y:S03]  /*0150*/  LDC.64 R16, c[0x0][0x230] ;  /* 0x00008c00ff107b82 */ /* 0x000ee60000000a00 */
[----:B------:R-:W-:-:S04]  /*0160*/  LOP3.LUT R0, R0, 0xfffffffc, RZ, 0xc0, !PT ;  /* 0xfffffffc00007812 */ /* 0x000fc800078ec0ff */
[----:B------:R-:W-:Y:S01]  /*0170*/  IADD3 R25, R3, -R0, RZ ;  /* 0x8000000003197210 */ /* 0x000fe20007ffe0ff */
[----:B------:R-:W3:Y:S04]  /*0180*/  LDC.64 R18, c[0x0][0x250] ;  /* 0x00009400ff127b82 */ /* 0x000ee80000000a00 */
[----:B--2---:R-:W-:-:S04]  /*0190*/  IMAD.WIDE R26, R25, 0x4, R26 ;  /* 0x00000004191a7825 */ /* 0x004fc800078e021a */
[----:B----4-:R-:W-:Y:S01]  /*01a0*/  IMAD.WIDE R28, R25, 0x4, R28 ;  /* 0x00000004191c7825 */ /* 0x010fe200078e021c */
[----:B------:R2:W4:Y:S01]  /*01b0*/  @!P4 LDG.E.EL R5, desc[UR4][R26.64] ;  /* 0x000000041a05c981 */ /* 0x000522000c2e1900 */
[----:B------:R-:W3:Y:S03]  /*01c0*/  LDC.64 R20, c[0x0][0x258] ;  /* 0x00009600ff147b82 */ /* 0x000ee60000000a00 */
[----:B------:R-:W4:Y:S01]  /*01d0*/  @!P4 LDG.E.EL R6, desc[UR4][R28.64] ;  /* 0x000000041c06c981 */ /* 0x000f22000c2e1900 */
[----:B------:R-:W-:Y:S01]  /*01e0*/  HFMA2.MMA R3, -RZ, RZ, 0, 0 ;  /* 0x00000000ff037435 */ /* 0x000fe200000001ff */
[----:B------:R-:W-:Y:S01]  /*01f0*/  MOV R0, RZ ;  /* 0x000000ff00007202 */ /* 0x000fe20000000f00 */
[----:B-----5:R-:W-:-:S04]  /*0200*/  IMAD.WIDE R22, R2, 0x4, R22 ;  /* 0x0000000402167825 */ /* 0x020fc800078e0216 */
[----:B0-----:R-:W-:Y:S01]  /*0210*/  IMAD.WIDE R8, R25, 0x4, R8 ;  /* 0x0000000419087825 */ /* 0x001fe200078e0208 */
[----:B--2---:R-:W-:-:S03]  /*0220*/  HFMA2.MMA R27, -RZ, RZ, 0, 0 ;  /* 0x00000000ff1b7435 */ /* 0x004fc600000001ff */
[----:B-1----:R-:W-:Y:S01]  /*0230*/  IMAD.WIDE R10, R2, 0x4, R10 ;  /* 0x00000004020a7825 */ /* 0x002fe200078e020a */
[----:B------:R0:W2:Y:S03]  /*0240*/  @!P4 LDG.E R3, desc[UR4][R22.64] ;  /* 0x000000041603c981 */ /* 0x0000a6000c1e1900 */
[C---:B---3--:R-:W-:Y:S01]  /*0250*/  IMAD.WIDE R12, R25.reuse, 0x4, R12 ;  /* 0x00000004190c7825 */ /* 0x048fe200078e020c */
[----:B------:R1:W2:Y:S03]  /*0260*/  @!P4 LDG.E.EL R0, desc[UR4][R8.64] ;  /* 0x000000040800c981 */ /* 0x0002a6000c2e1900 */
[----:B------:R-:W-:Y:S01]  /*0270*/  IMAD.WIDE R14, R25, 0x4, R14 ;  /* 0x00000004190e7825 */ /* 0x000fe200078e020e */
[----:B------:R3:W5:Y:S01]  /*0280*/  @!P4 LDG.E R7, desc[UR4][R10.64] ;  /* 0x000000040a07c981 */ /* 0x000762000c1e1900 */
[----:B0-----:R-:W-:-:S02]  /*0290*/  MOV R22, RZ ;  /* 0x000000ff00167202 */ /* 0x001fc40000000f00 */
[C---:B------:R-:W-:Y:S01]  /*02a0*/  IMAD.WIDE R16, R25.reuse, 0x4, R16 ;  /* 0x0000000419107825 */ /* 0x040fe200078e0210 */
[----:B------:R-:W5:Y:S01]  /*02b0*/  @!P4 LDG.E.EL R4, desc[UR4][R12.64] ;  /* 0x000000040c04c981 */ /* 0x000f62000c2e1900 */
[----:B-1----:R-:W0:Y:S02]  /*02c0*/  LDC.64 R8, c[0x0][0x260] ;  /* 0x00009800ff087b82 */ /* 0x002e240000000a00 */
[C---:B------:R-:W-:Y:S01]  /*02d0*/  IMAD.WIDE R18, R25.reuse, 0x4, R18 ;  /* 0x0000000419127825 */ /* 0x040fe200078e0212 */
[----:B------:R-:W2:Y:S03]  /*02e0*/  @!P4 LDG.E.EL R27, desc[UR4][R14.64] ;  /* 0x000000040e1bc981 */ /* 0x000ea6000c2e1900 */
[----:B------:R-:W-:Y:S01]  /*02f0*/  IMAD.WIDE R20, R25, 0x4, R20 ;  /* 0x0000000419147825 */ /* 0x000fe200078e0214 */
[----:B------:R-:W-:-:S04]  /*0300*/  CS2R R24, SRZ ;  /* 0x0000000000187805 */ /* 0x000fc8000001ff00 */
[----:B------:R-:W2:Y:S04]  /*0310*/  @!P4 LDG.E.EL R22, desc[UR4][R20.64] ;  /* 0x000000041416c981 */ /* 0x000ea8000c2e1900 */
[----:B------:R-:W2:Y:S04]  /*0320*/  @!P4 LDG.E.EL R24, desc[UR4][R16.64] ;  /* 0x000000041018c981 */ /* 0x000ea8000c2e1900 */
[----:B------:R-:W5:Y:S01]  /*0330*/  @!P4 LDG.E.EL R25, desc[UR4][R18.64] ;  /* 0x000000041219c981 */ /* 0x000f62000c2e1900 */
[----:B0-----:R-:W-:-:S04]  /*0340*/  IMAD.WIDE R8, R2, 0x4, R8 ;  /* 0x0000000402087825 */ /* 0x001fc800078e0208 */
[----:B----4-:R-:W-:Y:S01]  /*0350*/  FADD R5, R5, 9.9999997473787516356e-06 ;  /* 0x3727c5ac05057421 */ /* 0x010fe20000000000 */
[----:B------:R-:W-:-:S03]  /*0360*/  FADD R6, R6, 9.9999997473787516356e-06 ;  /* 0x3727c5ac06067421 */ /* 0x000fc60000000000 */
[----:B---3--:R-:W0:Y:S08]  /*0370*/  MUFU.SQRT R10, R5 ;  /* 0x00000005000a7308 */ /* 0x008e300000002000 */
[----:B------:R-:W1:Y:S01]  /*0380*/  MUFU.SQRT R11, R6 ;  /* 0x00000006000b7308 */ /* 0x000e620000002000 */
[C---:B0-----:R-:W-:Y:S02]  /*0390*/  FSETP.GT.AND P0, PT, R10.reuse, 8.50705917302346158658e+37, PT ;  /* 0x7e8000000a00780b */ /* 0x041fe40003f04000 */
[----:B------:R-:W-:-:S02]  /*03a0*/  FSETP.GEU.AND P2, PT, R10, 1.175494350822287508e-38, PT ;  /* 0x008000000a00780b */ /* 0x000fc40003f4e000 */
[C---:B-1----:R-:W-:Y:S02]  /*03b0*/  FSETP.GT.AND P1, PT, R11.reuse, 8.50705917302346158658e+37, PT ;  /* 0x7e8000000b00780b */ /* 0x042fe40003f24000 */
[----:B------:R-:W-:-:S07]  /*03c0*/  FSETP.GEU.AND P3, PT, R11, 1.175494350822287508e-38, PT ;  /* 0x008000000b00780b */ /* 0x000fce0003f6e000 */
[----:B------:R-:W-:Y:S01]  /*03d0*/  @P0 FMUL R10, R10, 0.25 ;  /* 0x3e8000000a0a0820 */ /* 0x000fe20000400000 */
[----:B------:R-:W-:-:S03]  /*03e0*/  HFMA2.MMA R6, -RZ, RZ, 1.625, 0 ;  /* 0x3e800000ff067435 */ /* 0x000fc600000001ff */
[----:B------:R-:W-:Y:S01]  /*03f0*/  @!P2 FMUL R10, R10, 16777216 ;  /* 0x4b8000000a0aa820 */ /* 0x000fe20000400000 */
[----:B------:R-:W-:-:S04]  /*0400*/  @P1 FMUL R11, R11, 0.25 ;  /* 0x3e8000000b0b1820 */ /* 0x000fc80000400000 */
[----:B------:R-:W-:Y:S01]  /*0410*/  @!P3 FMUL R11, R11, 16777216 ;  /* 0x4b8000000b0bb820 */ /* 0x000fe20000400000 */
[----:B------:R-:W0:Y:S01]  /*0420*/  MUFU.RCP R10, R10 ;  /* 0x0000000a000a7308 */ /* 0x000e220000001000 */
[----:B------:R-:W-:-:S07]  /*0430*/  FSEL R5, R6, 1, P0 ;  /* 0x3f80000006057808 */ /* 0x000fce0000000000 */
[----:B------:R-:W1:Y:S01]  /*0440*/  MUFU.RCP R11, R11 ;  /* 0x0000000b000b7308 */ /* 0x000e620000001000 */
[----:B------:R-:W-:Y:S01]  /*0450*/  FSEL R6, R6, 1, P1 ;  /* 0x3f80000006067808 */ /* 0x000fe20000800000 */
[----:B------:R-:W-:-:S04]  /*0460*/  @!P2 FMUL R5, R5, 16777216 ;  /* 0x4b8000000505a820 */ /* 0x000fc80000400000 */
[----:B------:R-:W-:Y:S01]  /*0470*/  @!P3 FMUL R6, R6, 16777216 ;  /* 0x4b8000000606b820 */ /* 0x000fe20000400000 */
[----:B--2---:R-:W-:Y:S01]  /*0480*/  FADD R3, -R0, R3 ;  /* 0x0000000300037221 */ /* 0x004fe20000000100 */
[----:B-----5:R-:W-:Y:S01]  /*0490*/  FADD R7, -R4, R7 ;  /* 0x0000000704077221 */ /* 0x020fe20000000100 */
[----:B0-----:R-:W-:Y:S01]  /*04a0*/  FMUL R10, R10, R5 ;  /* 0x000000050a0a7220 */ /* 0x001fe20000400000 */
[----:B-1----:R-:W-:-:S03]  /*04b0*/  FMUL R6, R11, R6 ;  /* 0x000000060b067220 */ /* 0x002fc60000400000 */
[----:B------:R-:W-:Y:S01]  /*04c0*/  FMUL R3, R10, R3 ;  /* 0x000000030a037220 */ /* 0x000fe20000400000 */
[----:B------:R-:W-:-:S03]  /*04d0*/  FMUL R7, R6, R7 ;  /* 0x0000000706077220 */ /* 0x000fc60000400000 */
[----:B------:R-:W-:Y:S01]  /*04e0*/  FFMA R3, R3, R27, R24 ;  /* 0x0000001b03037223 */ /* 0x000fe20000000018 */
[----:B------:R-:W-:-:S04]  /*04f0*/  FFMA R22, R7, R25, R22 ;  /* 0x0000001907167223 */ /* 0x000fc80000000016 */
[----:B------:R-:W-:Y:S01]  /*0500*/  FADD R3, R3, R22 ;  /* 0x0000001603037221 */ /* 0x000fe20000000000 */
[----:B------:R-:W-:Y:S06]  /*0510*/  @P4 EXIT ;  /* 0x000000000000494d */ /* 0x000fec0003800000 */
[----:B------:R-:W-:Y:S01]  /*0520*/  STG.E desc[UR4][R8.64], R3 ;  /* 0x0000000308007986 */ /* 0x000fe2000c101904 */
[----:B------:R-:W-:Y:S05]  /*0530*/  EXIT ;  /* 0x000000000000794d */ /* 0x000fea0003800000 */
.L_x_0:
[----:B------:R-:W-:-:S00]  /*0540*/  BRA `(.L_x_0) ;  /* 0xfffffffc00fc7947 */ /* 0x000fc0000383ffff */
[----:B------:R-:W-:-:S00]  /*0550*/  NOP ;  /* 0x0000000000007918 */ /* 0x000fc00000000000 */
        /* <DEDUP_REMOVED lines=10> */
.L_x_1:


//--------------------- .nv.global.init           --------------------------
	.section	.nv.global.init,"aw",@progbits
.nv.global.init:
	.type		_$_str,@object
	.size		_$_str,(_$_str_$_2 - _$_str)
_$_str:
        /*0000*/ 	.byte	0x5f, 0x5f, 0x43, 0x55, 0x44, 0x41, 0x5f, 0x46, 0x54, 0x5a, 0x00
	.type		_$_str_$_2,@object
	.size		_$_str_$_2,(.L_1 - _$_str_$_2)
_$_str_$_2:
        /*000b*/ 	.byte	0x5f, 0x5f, 0x43, 0x55, 0x44, 0x41, 0x5f, 0x50, 0x52, 0x45, 0x43, 0x5f, 0x53, 0x51, 0x52, 0x54
        /*001b*/ 	.byte	0x00
.L_1:


//--------------------- .nv.constant0.triton_poi_fused__native_batch_norm_legit_no_training_add_0 --------------------------
	.section	.nv.constant0.triton_poi_fused__native_batch_norm_legit_no_training_add_0,"a",@progbits
	.sectionflags	@""
	.align	4
.nv.constant0.triton_poi_fused__native_batch_norm_legit_no_training_add_0:
	.zero		620
